//
// Generated by NVIDIA NVVM Compiler
//
// Compiler Build ID: CL-36424714
// Cuda compilation tools, release 13.0, V13.0.88
// Based on NVVM 20.0.0
//

.version 9.0
.target sm_100
.address_size 64

	// .globl	_Z12vectorAdd_q2PfS_S_i

.visible .entry _Z12vectorAdd_q2PfS_S_i(
	.param .u64 .ptr .align 1 _Z12vectorAdd_q2PfS_S_i_param_0,
	.param .u64 .ptr .align 1 _Z12vectorAdd_q2PfS_S_i_param_1,
	.param .u64 .ptr .align 1 _Z12vectorAdd_q2PfS_S_i_param_2,
	.param .u32 _Z12vectorAdd_q2PfS_S_i_param_3
)
{
	.reg .pred 	%p<2>;
	.reg .b32 	%r<6>;
	.reg .b32 	%f<4>;
	.reg .b64 	%rd<11>;

	ld.param.u64 	%rd1, [_Z12vectorAdd_q2PfS_S_i_param_0];
	ld.param.u64 	%rd2, [_Z12vectorAdd_q2PfS_S_i_param_1];
	ld.param.u64 	%rd3, [_Z12vectorAdd_q2PfS_S_i_param_2];
	ld.param.u32 	%r2, [_Z12vectorAdd_q2PfS_S_i_param_3];
	mov.u32 	%r3, %ctaid.x;
	mov.u32 	%r4, %ntid.x;
	mov.u32 	%r5, %tid.x;
	mad.lo.s32 	%r1, %r3, %r4, %r5;
	setp.ge.s32 	%p1, %r1, %r2;
	@%p1 bra 	$L__BB0_2;
	cvta.to.global.u64 	%rd4, %rd1;
	cvta.to.global.u64 	%rd5, %rd2;
	cvta.to.global.u64 	%rd6, %rd3;
	mul.wide.s32 	%rd7, %r1, 4;
	add.s64 	%rd8, %rd4, %rd7;
	ld.global.f32 	%f1, [%rd8];
	add.s64 	%rd9, %rd5, %rd7;
	ld.global.f32 	%f2, [%rd9];
	add.f32 	%f3, %f1, %f2;
	add.s64 	%rd10, %rd6, %rd7;
	st.global.f32 	[%rd10], %f3;
$L__BB0_2:
	ret;

}


// ===== COMPILED SASS (sm_100) =====

	.target	sm_100

	.elftype	@"ET_EXEC"


//--------------------- .note.nv.tkinfo           --------------------------
	.section	.note.nv.tkinfo,"",@"SHT_NOTE"
	.sectionflags	@"SHF_NOTE_NV_TKINFO"
	.tkinfo
        /*0018*/ 	.word	0x00000002
        /*0030*/ 	.string	""
        /*0030*/ 	.string	"ptxas"
        /*0030*/ 	.string	"Cuda compilation tools, release 13.0, V13.0.88"
        /*0030*/ 	.string	"Build cuda_13.0.r13.0/compiler.36424714_0"
        /*0030*/ 	.string	"-arch sm_100 -m 64 "



//--------------------- .note.nv.cuinfo           --------------------------
	.section	.note.nv.cuinfo,"",@"SHT_NOTE"
	.sectionflags	@"SHF_NOTE_NV_CUINFO"
        /*0018*/ 	.short	0x0002
        /*001a*/ 	.short	0x0064
        /*001c*/ 	.short	0x0082
	.zero		2


//--------------------- .nv.info                  --------------------------
	.section	.nv.info,"",@"SHT_CUDA_INFO"
	.align	4


	//----- nvinfo : EIATTR_REGCOUNT
	.align		4
        /*0000*/ 	.byte	0x04, 0x2f
        /*0002*/ 	.short	(.L_1 - .L_0)
	.align		4
.L_0:
        /*0004*/ 	.word	index@(_Z12vectorAdd_q2PfS_S_i)
        /*0008*/ 	.word	0x0000000c


	//----- nvinfo : EIATTR_FRAME_SIZE
	.align		4
.L_1:
        /*000c*/ 	.byte	0x04, 0x11
        /*000e*/ 	.short	(.L_3 - .L_2)
	.align		4
.L_2:
        /*0010*/ 	.word	index@(_Z12vectorAdd_q2PfS_S_i)
        /*0014*/ 	.word	0x00000000


	//----- nvinfo : EIATTR_MIN_STACK_SIZE
	.align		4
.L_3:
        /*0018*/ 	.byte	0x04, 0x12
        /*001a*/ 	.short	(.L_5 - .L_4)
	.align		4
.L_4:
        /*001c*/ 	.word	index@(_Z12vectorAdd_q2PfS_S_i)
        /*0020*/ 	.word	0x00000000
.L_5:


//--------------------- .nv.compat                --------------------------
	.section	.nv.compat,"",@"SHT_CUDA_COMPAT_INFO"
	.align	4
        /*0000*/ 	.byte	0x02, 0x09, 0x00, 0x00, 0x02, 0x02, 0x01, 0x00, 0x02, 0x05, 0x05, 0x00, 0x03, 0x07, 0x01, 0x01
        /*0010*/ 	.byte	0x02, 0x03, 0x00, 0x00, 0x02, 0x06, 0x01, 0x00, 0x04, 0x0b, 0x08, 0x00, 0x09, 0x00, 0x00, 0x00
        /*0020*/ 	.byte	0x00, 0x00, 0x00, 0x00


//--------------------- .nv.info._Z12vectorAdd_q2PfS_S_i --------------------------
	.section	.nv.info._Z12vectorAdd_q2PfS_S_i,"",@"SHT_CUDA_INFO"
	.sectionflags	@""
	.align	4


	//----- nvinfo : EIATTR_CUDA_API_VERSION
	.align		4
        /*0000*/ 	.byte	0x04, 0x37
        /*0002*/ 	.short	(.L_7 - .L_6)
.L_6:
        /*0004*/ 	.word	0x00000082


	//----- nvinfo : EIATTR_KPARAM_INFO
	.align		4
.L_7:
        /*0008*/ 	.byte	0x04, 0x17
        /*000a*/ 	.short	(.L_9 - .L_8)
.L_8:
        /*000c*/ 	.word	0x00000000
        /*0010*/ 	.short	0x0003
        /*0012*/ 	.short	0x0018
        /*0014*/ 	.byte	0x00, 0xf0, 0x11, 0x00


	//----- nvinfo : EIATTR_KPARAM_INFO
	.align		4
.L_9:
        /*0018*/ 	.byte	0x04, 0x17
        /*001a*/ 	.short	(.L_11 - .L_10)
.L_10:
        /*001c*/ 	.word	0x00000000
        /*0020*/ 	.short	0x0002
        /*0022*/ 	.short	0x0010
        /*0024*/ 	.byte	0x00, 0xf5, 0x21, 0x00


	//----- nvinfo : EIATTR_KPARAM_INFO
	.align		4
.L_11:
        /*0028*/ 	.byte	0x04, 0x17
        /*002a*/ 	.short	(.L_13 - .L_12)
.L_12:
        /*002c*/ 	.word	0x00000000
        /*0030*/ 	.short	0x0001
        /*0032*/ 	.short	0x0008
        /*0034*/ 	.byte	0x00, 0xf5, 0x21, 0x00


	//----- nvinfo : EIATTR_KPARAM_INFO
	.align		4
.L_13:
        /*0038*/ 	.byte	0x04, 0x17
        /*003a*/ 	.short	(.L_15 - .L_14)
.L_14:
        /*003c*/ 	.word	0x00000000
        /*0040*/ 	.short	0x0000
        /*0042*/ 	.short	0x0000
        /*0044*/ 	.byte	0x00, 0xf5, 0x21, 0x00


	//----- nvinfo : EIATTR_SPARSE_MMA_MASK
	.align		4
.L_15:
        /*0048*/ 	.byte	0x03, 0x50
        /*004a*/ 	.short	0x0000


	//----- nvinfo : EIATTR_MAXREG_COUNT
	.align		4
        /*004c*/ 	.byte	0x03, 0x1b
        /*004e*/ 	.short	0x00ff


	//----- nvinfo : EIATTR_MERCURY_ISA_VERSION
	.align		4
        /*0050*/ 	.byte	0x03, 0x5f
        /*0052*/ 	.short	0x0101


	//----- nvinfo : EIATTR_VRC_CTA_INIT_COUNT
	.align		4
        /*0054*/ 	.byte	0x02, 0x4a
	.zero		1
	.zero		1


	//----- nvinfo : EIATTR_EXIT_INSTR_OFFSETS
	.align		4
        /*0058*/ 	.byte	0x04, 0x1c
        /*005a*/ 	.short	(.L_17 - .L_16)


	//   ....[0]....
.L_16:
        /*005c*/ 	.word	0x00000070


	//   ....[1]....
        /*0060*/ 	.word	0x00000130


	//----- nvinfo : EIATTR_CBANK_PARAM_SIZE
	.align		4
.L_17:
        /*0064*/ 	.byte	0x03, 0x19
        /*0066*/ 	.short	0x001c


	//----- nvinfo : EIATTR_PARAM_CBANK
	.align		4
        /*0068*/ 	.byte	0x04, 0x0a
        /*006a*/ 	.short	(.L_19 - .L_18)
	.align		4
.L_18:
        /*006c*/ 	.word	index@(.nv.constant0._Z12vectorAdd_q2PfS_S_i)
        /*0070*/ 	.short	0x0380
        /*0072*/ 	.short	0x001c


	//----- nvinfo : EIATTR_SW_WAR
	.align		4
.L_19:
        /*0074*/ 	.byte	0x04, 0x36
        /*0076*/ 	.short	(.L_21 - .L_20)
.L_20:
        /*0078*/ 	.word	0x00000008
.L_21:


//--------------------- .nv.callgraph             --------------------------
	.section	.nv.callgraph,"",@"SHT_CUDA_CALLGRAPH"
	.align	4
	.sectionentsize	8
	.align		4
        /*0000*/ 	.word	0x00000000
	.align		4
        /*0004*/ 	.word	0xffffffff
	.align		4
        /*0008*/ 	.word	0x00000000
	.align		4
        /*000c*/ 	.word	0xfffffffe
	.align		4
        /*0010*/ 	.word	0x00000000
	.align		4
        /*0014*/ 	.word	0xfffffffd
	.align		4
        /*0018*/ 	.word	0x00000000
	.align		4
        /*001c*/ 	.word	0xfffffffc


//--------------------- .text._Z12vectorAdd_q2PfS_S_i --------------------------
	.section	.text._Z12vectorAdd_q2PfS_S_i,"ax",@progbits
	.align	128
        .global         _Z12vectorAdd_q2PfS_S_i
        .type           _Z12vectorAdd_q2PfS_S_i,@function
        .size           _Z12vectorAdd_q2PfS_S_i,(.L_x_1 - _Z12vectorAdd_q2PfS_S_i)
        .other          _Z12vectorAdd_q2PfS_S_i,@"STO_CUDA_ENTRY STV_DEFAULT"
_Z12vectorAdd_q2PfS_S_i:
.text._Z12vectorAdd_q2PfS_S_i:
[----:B------:R-:W-:Y:S01]  /*0000*/  LDC R1, c[0x0][0x37c] ;  /* 0x0000df00ff017b82 */ /* 0x000fe20000000800 */
[----:B------:R-:W0:Y:S07]  /*0010*/  S2R R0, SR_TID.X ;  /* 0x0000000000007919 */ /* 0x000e2e0000002100 */
[----:B------:R-:W0:Y:S01]  /*0020*/  S2UR UR4, SR_CTAID.X ;  /* 0x00000000000479c3 */ /* 0x000e220000002500 */
[----:B------:R-:W1:Y:S07]  /*0030*/  LDCU UR5, c[0x0][0x398] ;  /* 0x00007300ff0577ac */ /* 0x000e6e0008000800 */
[----:B------:R-:W0:Y:S02]  /*0040*/  LDC R9, c[0x0][0x360] ;  /* 0x0000d800ff097b82 */ /* 0x000e240000000800 */
[----:B0-----:R-:W-:-:S05]  /*0050*/  IMAD R9, R9, UR4, R0 ;  /* 0x0000000409097c24 */ /* 0x001fca000f8e0200 */
[----:B-1----:R-:W-:-:S13]  /*0060*/  ISETP.GE.AND P0, PT, R9, UR5, PT ;  /* 0x0000000509007c0c */ /* 0x002fda000bf06270 */
[----:B------:R-:W-:Y:S05]  /*0070*/  @P0 EXIT ;  /* 0x000000000000094d */ /* 0x000fea0003800000 */
[----:B------:R-:W0:Y:S01]  /*0080*/  LDC.64 R2, c[0x0][0x380] ;  /* 0x0000e000ff027b82 */ /* 0x000e220000000a00 */
[----:B------:R-:W1:Y:S07]  /*0090*/  LDCU.64 UR4, c[0x0][0x358] ;  /* 0x00006b00ff0477ac */ /* 0x000e6e0008000a00 */
[----:B------:R-:W2:Y:S08]  /*00a0*/  LDC.64 R4, c[0x0][0x388] ;  /* 0x0000e200ff047b82 */ /* 0x000eb00000000a00 */
[----:B------:R-:W3:Y:S01]  /*00b0*/  LDC.64 R6, c[0x0][0x390] ;  /* 0x0000e400ff067b82 */ /* 0x000ee20000000a00 */
[----:B0-----:R-:W-:-:S06]  /*00c0*/  IMAD.WIDE R2, R9, 0x4, R2 ;  /* 0x0000000409027825 */ /* 0x001fcc00078e0202 */
[----:B-1----:R-:W4:Y:S01]  /*00d0*/  LDG.E R2, desc[UR4][R2.64] ;  /* 0x0000000402027981 */ /* 0x002f22000c1e1900 */
[----:B--2---:R-:W-:-:S06]  /*00e0*/  IMAD.WIDE R4, R9, 0x4, R4 ;  /* 0x0000000409047825 */ /* 0x004fcc00078e0204 */
[----:B------:R-:W4:Y:S01]  /*00f0*/  LDG.E R5, desc[UR4][R4.64] ;  /* 0x0000000404057981 */ /* 0x000f22000c1e1900 */
[----:B---3--:R-:W-:-:S04]  /*0100*/  IMAD.WIDE R6, R9, 0x4, R6 ;  /* 0x0000000409067825 */ /* 0x008fc800078e0206 */
[----:B----4-:R-:W-:-:S05]  /*0110*/  FADD R9, R2, R5 ;  /* 0x0000000502097221 */ /* 0x010fca0000000000 */
[----:B------:R-:W-:Y:S01]  /*0120*/  STG.E desc[UR4][R6.64], R9 ;  /* 0x0000000906007986 */ /* 0x000fe2000c101904 */
[----:B------:R-:W-:Y:S05]  /*0130*/  EXIT ;  /* 0x000000000000794d */ /* 0x000fea0003800000 */
.L_x_0:
[----:B------:R-:W-:-:S00]  /*0140*/  BRA `(.L_x_0) ;  /* 0xfffffffc00fc7947 */ /* 0x000fc0000383ffff */
[----:B------:R-:W-:-:S00]  /*0150*/  NOP ;  /* 0x0000000000007918 */ /* 0x000fc00000000000 */
        /* <DEDUP_REMOVED lines=10> */
.L_x_1:


//--------------------- .nv.shared.reserved.0     --------------------------
	.section	.nv.shared.reserved.0,"aw",@nobits
	.weak		__nv_reservedSMEM_offset_0_alias
	.size		__nv_reservedSMEM_offset_0_alias, 0, 64
	.other		__nv_reservedSMEM_offset_0_alias,@"STO_CUDA_RESERVED_SHARED STV_DEFAULT"
__nv_reservedSMEM_offset_0_alias:
	.zero		0
	.zero		64


//--------------------- .nv.constant0._Z12vectorAdd_q2PfS_S_i --------------------------
	.section	.nv.constant0._Z12vectorAdd_q2PfS_S_i,"a",@progbits
	.sectionflags	@""
	.align	4
.nv.constant0._Z12vectorAdd_q2PfS_S_i:
	.zero		924


//--------------------- SYMBOLS --------------------------

	.type		.nv.reservedSmem.offset0,@object
	.size		.nv.reservedSmem.offset0,0x4
